//
// Generated by NVIDIA NVVM Compiler
//
// Compiler Build ID: CL-36424714
// Cuda compilation tools, release 13.0, V13.0.88
// Based on NVVM 20.0.0
//

.version 9.0
.target sm_100
.address_size 64

	// .globl	_Z8dkernel1v
.extern .func  (.param .b32 func_retval0) vprintf
(
	.param .b64 vprintf_param_0,
	.param .b64 vprintf_param_1
)
;
.global .align 1 .b8 $str[22] = {75, 101, 114, 110, 101, 108, 49, 58, 32, 72, 101, 108, 108, 111, 32, 87, 111, 114, 108, 100, 10};
.global .align 1 .b8 $str$1[22] = {75, 101, 114, 110, 101, 108, 50, 58, 32, 72, 101, 108, 108, 111, 32, 87, 111, 114, 108, 100, 10};

.visible .entry _Z8dkernel1v()
{
	.reg .b32 	%r<3>;
	.reg .b64 	%rd<3>;

	mov.u64 	%rd1, $str;
	cvta.global.u64 	%rd2, %rd1;
	{ // callseq 0, 0
	.param .b64 param0;
	st.param.b64 	[param0], %rd2;
	.param .b64 param1;
	st.param.b64 	[param1], 0;
	.param .b32 retval0;
	call.uni (retval0), 
	vprintf, 
	(
	param0, 
	param1
	);
	ld.param.b32 	%r1, [retval0];
	} // callseq 0
	ret;

}
	// .globl	_Z8dkernel2v
.visible .entry _Z8dkernel2v()
{
	.reg .b32 	%r<3>;
	.reg .b64 	%rd<3>;

	mov.u64 	%rd1, $str$1;
	cvta.global.u64 	%rd2, %rd1;
	{ // callseq 1, 0
	.param .b64 param0;
	st.param.b64 	[param0], %rd2;
	.param .b64 param1;
	st.param.b64 	[param1], 0;
	.param .b32 retval0;
	call.uni (retval0), 
	vprintf, 
	(
	param0, 
	param1
	);
	ld.param.b32 	%r1, [retval0];
	} // callseq 1
	ret;

}


// ===== COMPILED SASS (sm_100) =====

	.target	sm_100

	.elftype	@"ET_EXEC"


//--------------------- .note.nv.tkinfo           --------------------------
	.section	.note.nv.tkinfo,"",@"SHT_NOTE"
	.sectionflags	@"SHF_NOTE_NV_TKINFO"
	.tkinfo
        /*0018*/ 	.word	0x00000002
        /*0030*/ 	.string	""
        /*0030*/ 	.string	"ptxas"
        /*0030*/ 	.string	"Cuda compilation tools, release 13.0, V13.0.88"
        /*0030*/ 	.string	"Build cuda_13.0.r13.0/compiler.36424714_0"
        /*0030*/ 	.string	"-arch sm_100 -m 64 "



//--------------------- .note.nv.cuinfo           --------------------------
	.section	.note.nv.cuinfo,"",@"SHT_NOTE"
	.sectionflags	@"SHF_NOTE_NV_CUINFO"
        /*0018*/ 	.short	0x0002
        /*001a*/ 	.short	0x0064
        /*001c*/ 	.short	0x0082
	.zero		2


//--------------------- .nv.info                  --------------------------
	.section	.nv.info,"",@"SHT_CUDA_INFO"
	.align	4


	//----- nvinfo : EIATTR_REGCOUNT
	.align		4
        /*0000*/ 	.byte	0x04, 0x2f
        /*0002*/ 	.short	(.L_3 - .L_2)
	.align		4
.L_2:
        /*0004*/ 	.word	index@(_Z8dkernel1v)
        /*0008*/ 	.word	0x00000018


	//----- nvinfo : EIATTR_FRAME_SIZE
	.align		4
.L_3:
        /*000c*/ 	.byte	0x04, 0x11
        /*000e*/ 	.short	(.L_5 - .L_4)
	.align		4
.L_4:
        /*0010*/ 	.word	index@(_Z8dkernel1v)
        /*0014*/ 	.word	0x00000000


	//----- nvinfo : EIATTR_REGCOUNT
	.align		4
.L_5:
        /*0018*/ 	.byte	0x04, 0x2f
        /*001a*/ 	.short	(.L_7 - .L_6)
	.align		4
.L_6:
        /*001c*/ 	.word	index@(_Z8dkernel2v)
        /*0020*/ 	.word	0x00000018


	//----- nvinfo : EIATTR_FRAME_SIZE
	.align		4
.L_7:
        /*0024*/ 	.byte	0x04, 0x11
        /*0026*/ 	.short	(.L_9 - .L_8)
	.align		4
.L_8:
        /*0028*/ 	.word	index@(_Z8dkernel2v)
        /*002c*/ 	.word	0x00000000


	//----- nvinfo : EIATTR_MIN_STACK_SIZE
	.align		4
.L_9:
        /*0030*/ 	.byte	0x04, 0x12
        /*0032*/ 	.short	(.L_11 - .L_10)
	.align		4
.L_10:
        /*0034*/ 	.word	index@(_Z8dkernel2v)
        /*0038*/ 	.word	0x00000000


	//----- nvinfo : EIATTR_MIN_STACK_SIZE
	.align		4
.L_11:
        /*003c*/ 	.byte	0x04, 0x12
        /*003e*/ 	.short	(.L_13 - .L_12)
	.align		4
.L_12:
        /*0040*/ 	.word	index@(_Z8dkernel1v)
        /*0044*/ 	.word	0x00000000
.L_13:


//--------------------- .nv.compat                --------------------------
	.section	.nv.compat,"",@"SHT_CUDA_COMPAT_INFO"
	.align	4
        /*0000*/ 	.byte	0x02, 0x09, 0x00, 0x00, 0x02, 0x02, 0x01, 0x00, 0x02, 0x05, 0x05, 0x00, 0x03, 0x07, 0x01, 0x01
        /*0010*/ 	.byte	0x02, 0x03, 0x00, 0x00, 0x02, 0x06, 0x01, 0x00, 0x04, 0x0b, 0x08, 0x00, 0x09, 0x00, 0x00, 0x00
        /*0020*/ 	.byte	0x00, 0x00, 0x00, 0x00


//--------------------- .nv.info._Z8dkernel2v     --------------------------
	.section	.nv.info._Z8dkernel2v,"",@"SHT_CUDA_INFO"
	.sectionflags	@""
	.align	4


	//----- nvinfo : EIATTR_CUDA_API_VERSION
	.align		4
        /*0000*/ 	.byte	0x04, 0x37
        /*0002*/ 	.short	(.L_15 - .L_14)
.L_14:
        /*0004*/ 	.word	0x00000082


	//----- nvinfo : EIATTR_SPARSE_MMA_MASK
	.align		4
.L_15:
        /*0008*/ 	.byte	0x03, 0x50
        /*000a*/ 	.short	0x0000


	//----- nvinfo : EIATTR_MAXREG_COUNT
	.align		4
        /*000c*/ 	.byte	0x03, 0x1b
        /*000e*/ 	.short	0x00ff


	//----- nvinfo : EIATTR_EXTERNS
	.align		4
        /*0010*/ 	.byte	0x04, 0x0f
        /*0012*/ 	.short	(.L_17 - .L_16)


	//   ....[0]....
	.align		4
.L_16:
        /*0014*/ 	.word	index@(vprintf)


	//----- nvinfo : EIATTR_MERCURY_ISA_VERSION
	.align		4
.L_17:
        /*0018*/ 	.byte	0x03, 0x5f
        /*001a*/ 	.short	0x0101


	//----- nvinfo : EIATTR_VRC_CTA_INIT_COUNT
	.align		4
        /*001c*/ 	.byte	0x02, 0x4a
	.zero		1
	.zero		1


	//----- nvinfo : EIATTR_SYSCALL_OFFSETS
	.align		4
        /*0020*/ 	.byte	0x04, 0x46
        /*0022*/ 	.short	(.L_19 - .L_18)


	//   ....[0]....
.L_18:
        /*0024*/ 	.word	0x00000080


	//----- nvinfo : EIATTR_EXIT_INSTR_OFFSETS
	.align		4
.L_19:
        /*0028*/ 	.byte	0x04, 0x1c
        /*002a*/ 	.short	(.L_21 - .L_20)


	//   ....[0]....
.L_20:
        /*002c*/ 	.word	0x00000090


	//----- nvinfo : EIATTR_SW_WAR
	.align		4
.L_21:
        /*0030*/ 	.byte	0x04, 0x36
        /*0032*/ 	.short	(.L_23 - .L_22)
.L_22:
        /*0034*/ 	.word	0x00000008
.L_23:


//--------------------- .nv.info._Z8dkernel1v     --------------------------
	.section	.nv.info._Z8dkernel1v,"",@"SHT_CUDA_INFO"
	.sectionflags	@""
	.align	4


	//----- nvinfo : EIATTR_CUDA_API_VERSION
	.align		4
        /*0000*/ 	.byte	0x04, 0x37
        /*0002*/ 	.short	(.L_25 - .L_24)
.L_24:
        /*0004*/ 	.word	0x00000082


	//----- nvinfo : EIATTR_SPARSE_MMA_MASK
	.align		4
.L_25:
        /*0008*/ 	.byte	0x03, 0x50
        /*000a*/ 	.short	0x0000


	//----- nvinfo : EIATTR_MAXREG_COUNT
	.align		4
        /*000c*/ 	.byte	0x03, 0x1b
        /*000e*/ 	.short	0x00ff


	//----- nvinfo : EIATTR_EXTERNS
	.align		4
        /*0010*/ 	.byte	0x04, 0x0f
        /*0012*/ 	.short	(.L_27 - .L_26)


	//   ....[0]....
	.align		4
.L_26:
        /*0014*/ 	.word	index@(vprintf)


	//----- nvinfo : EIATTR_MERCURY_ISA_VERSION
	.align		4
.L_27:
        /*0018*/ 	.byte	0x03, 0x5f
        /*001a*/ 	.short	0x0101


	//----- nvinfo : EIATTR_VRC_CTA_INIT_COUNT
	.align		4
        /*001c*/ 	.byte	0x02, 0x4a
	.zero		1
	.zero		1


	//----- nvinfo : EIATTR_SYSCALL_OFFSETS
	.align		4
        /*0020*/ 	.byte	0x04, 0x46
        /*0022*/ 	.short	(.L_29 - .L_28)


	//   ....[0]....
.L_28:
        /*0024*/ 	.word	0x00000080


	//----- nvinfo : EIATTR_EXIT_INSTR_OFFSETS
	.align		4
.L_29:
        /*0028*/ 	.byte	0x04, 0x1c
        /*002a*/ 	.short	(.L_31 - .L_30)


	//   ....[0]....
.L_30:
        /*002c*/ 	.word	0x00000090


	//----- nvinfo : EIATTR_SW_WAR
	.align		4
.L_31:
        /*0030*/ 	.byte	0x04, 0x36
        /*0032*/ 	.short	(.L_33 - .L_32)
.L_32:
        /*0034*/ 	.word	0x00000008
.L_33:


//--------------------- .nv.callgraph             --------------------------
	.section	.nv.callgraph,"",@"SHT_CUDA_CALLGRAPH"
	.align	4
	.sectionentsize	8
	.align		4
        /*0000*/ 	.word	0x00000000
	.align		4
        /*0004*/ 	.word	0xffffffff
	.align		4
        /*0008*/ 	.word	index@(_Z8dkernel2v)
	.align		4
        /*000c*/ 	.word	index@(vprintf)
	.align		4
        /*0010*/ 	.word	index@(_Z8dkernel1v)
	.align		4
        /*0014*/ 	.word	index@(vprintf)
	.align		4
        /*0018*/ 	.word	0x00000000
	.align		4
        /*001c*/ 	.word	0xfffffffe
	.align		4
        /*0020*/ 	.word	0x00000000
	.align		4
        /*0024*/ 	.word	0xfffffffd
	.align		4
        /*0028*/ 	.word	0x00000000
	.align		4
        /*002c*/ 	.word	0xfffffffc


//--------------------- .nv.constant4             --------------------------
	.section	.nv.constant4,"a",@progbits
	.align	8
	.align		8
.nv.constant4:
        /*0000*/ 	.dword	vprintf
	.align		8
        /*0008*/ 	.dword	$str
	.align		8
        /*0010*/ 	.dword	$str$1


//--------------------- .text._Z8dkernel2v        --------------------------
	.section	.text._Z8dkernel2v,"ax",@progbits
	.align	128
        .global         _Z8dkernel2v
        .type           _Z8dkernel2v,@function
        .size           _Z8dkernel2v,(.L_x_4 - _Z8dkernel2v)
        .other          _Z8dkernel2v,@"STO_CUDA_ENTRY STV_DEFAULT"
_Z8dkernel2v:
.text._Z8dkernel2v:
[----:B------:R-:W0:Y:S01]  /*0000*/  LDC R1, c[0x0][0x37c] ;  /* 0x0000df00ff017b82 */ /* 0x000e220000000800 */
[----:B------:R-:W-:Y:S01]  /*0010*/  MOV R0, 0x0 ;  /* 0x0000000000007802 */ /* 0x000fe20000000f00 */
[----:B------:R-:W1:Y:S01]  /*0020*/  LDCU.64 UR4, c[0x4][0x10] ;  /* 0x01000200ff0477ac */ /* 0x000e620008000a00 */
[----:B------:R-:W-:-:S05]  /*0030*/  CS2R R6, SRZ ;  /* 0x0000000000067805 */ /* 0x000fca000001ff00 */
[----:B------:R2:W3:Y:S01]  /*0040*/  LDC.64 R2, c[0x4][R0] ;  /* 0x0100000000027b82 */ /* 0x0004e20000000a00 */
[----:B-1----:R-:W-:Y:S02]  /*0050*/  IMAD.U32 R4, RZ, RZ, UR4 ;  /* 0x00000004ff047e24 */ /* 0x002fe4000f8e00ff */
[----:B--2---:R-:W-:-:S07]  /*0060*/  IMAD.U32 R5, RZ, RZ, UR5 ;  /* 0x00000005ff057e24 */ /* 0x004fce000f8e00ff */
[----:B------:R-:W-:-:S07]  /*0070*/  LEPC R20, `(.L_x_0) ;  /* 0x000000001014794e */ /* 0x000fce0000000000 */
[----:B0--3--:R-:W-:Y:S05]  /*0080*/  CALL.ABS.NOINC R2 ;  /* 0x0000000002007343 */ /* 0x009fea0003c00000 */
.L_x_0:
[----:B------:R-:W-:Y:S05]  /*0090*/  EXIT ;  /* 0x000000000000794d */ /* 0x000fea0003800000 */
.L_x_1:
[----:B------:R-:W-:-:S00]  /*00a0*/  BRA `(.L_x_1) ;  /* 0xfffffffc00fc7947 */ /* 0x000fc0000383ffff */
[----:B------:R-:W-:-:S00]  /*00b0*/  NOP ;  /* 0x0000000000007918 */ /* 0x000fc00000000000 */
        /* <DEDUP_REMOVED lines=12> */
.L_x_4:


//--------------------- .text._Z8dkernel1v        --------------------------
	.section	.text._Z8dkernel1v,"ax",@progbits
	.align	128
        .global         _Z8dkernel1v
        .type           _Z8dkernel1v,@function
        .size           _Z8dkernel1v,(.L_x_5 - _Z8dkernel1v)
        .other          _Z8dkernel1v,@"STO_CUDA_ENTRY STV_DEFAULT"
_Z8dkernel1v:
.text._Z8dkernel1v:
        /* <DEDUP_REMOVED lines=9> */
.L_x_2:
[----:B------:R-:W-:Y:S05]  /*0090*/  EXIT ;  /* 0x000000000000794d */ /* 0x000fea0003800000 */
.L_x_3:
        /* <DEDUP_REMOVED lines=14> */
.L_x_5:


//--------------------- .nv.global.init           --------------------------
	.section	.nv.global.init,"aw",@progbits
.nv.global.init:
	.type		$str,@object
	.size		$str,($str$1 - $str)
$str:
        /*0000*/ 	.byte	0x4b, 0x65, 0x72, 0x6e, 0x65, 0x6c, 0x31, 0x3a, 0x20, 0x48, 0x65, 0x6c, 0x6c, 0x6f, 0x20, 0x57
        /*0010*/ 	.byte	0x6f, 0x72, 0x6c, 0x64, 0x0a, 0x00
	.type		$str$1,@object
	.size		$str$1,(.L_1 - $str$1)
$str$1:
        /*0016*/ 	.byte	0x4b, 0x65, 0x72, 0x6e, 0x65, 0x6c, 0x32, 0x3a, 0x20, 0x48, 0x65, 0x6c, 0x6c, 0x6f, 0x20, 0x57
        /*0026*/ 	.byte	0x6f, 0x72, 0x6c, 0x64, 0x0a, 0x00
.L_1:


//--------------------- .nv.shared.reserved.0     --------------------------
	.section	.nv.shared.reserved.0,"aw",@nobits
	.weak		__nv_reservedSMEM_offset_0_alias
	.size		__nv_reservedSMEM_offset_0_alias, 0, 64
	.other		__nv_reservedSMEM_offset_0_alias,@"STO_CUDA_RESERVED_SHARED STV_DEFAULT"
__nv_reservedSMEM_offset_0_alias:
	.zero		0
	.zero		64


//--------------------- .nv.constant0._Z8dkernel2v --------------------------
	.section	.nv.constant0._Z8dkernel2v,"a",@progbits
	.sectionflags	@""
	.align	4
.nv.constant0._Z8dkernel2v:
	.zero		896


//--------------------- .nv.constant0._Z8dkernel1v --------------------------
	.section	.nv.constant0._Z8dkernel1v,"a",@progbits
	.sectionflags	@""
	.align	4
.nv.constant0._Z8dkernel1v:
	.zero		896


//--------------------- SYMBOLS --------------------------

	.type		.nv.reservedSmem.offset0,@object
	.size		.nv.reservedSmem.offset0,0x4
	.type		vprintf,@function
